	.headerflags	@"EF_CUDA_TEXMODE_UNIFIED EF_CUDA_64BIT_ADDRESS EF_CUDA_ACCELERATORS EF_CUDA_SM90 EF_CUDA_VIRTUAL_SM(EF_CUDA_SM90)"
	.elftype	@"ET_EXEC"


//--------------------- .nv.info                  --------------------------
	.section	.nv.info,"",@"SHT_CUDA_INFO"
	.align	4


	//----- nvinfo : EIATTR_REGCOUNT
	.align		4
        /*0000*/ 	.byte	0x04, 0x2f
        /*0002*/ 	.short	(.L_3 - .L_2)
	.align		4
.L_2:
        /*0004*/ 	.word	index@(triton_poi_fused__native_batch_norm_legit_no_training_convolution_relu_threshold_backward_23)
        /*0008*/ 	.word	0x00000014


	//----- nvinfo : EIATTR_MIN_STACK_SIZE
	.align		4
.L_3:
        /*000c*/ 	.byte	0x04, 0x12
        /*000e*/ 	.short	(.L_5 - .L_4)
	.align		4
.L_4:
        /*0010*/ 	.word	index@(triton_poi_fused__native_batch_norm_legit_no_training_convolution_relu_threshold_backward_23)
        /*0014*/ 	.word	0x00000000


	//----- nvinfo : EIATTR_FRAME_SIZE
	.align		4
.L_5:
        /*0018*/ 	.byte	0x04, 0x11
        /*001a*/ 	.short	(.L_7 - .L_6)
	.align		4
.L_6:
        /*001c*/ 	.word	index@(triton_poi_fused__native_batch_norm_legit_no_training_convolution_relu_threshold_backward_23)
        /*0020*/ 	.word	0x00000000


	//----- nvinfo : EIATTR_MIN_STACK_SIZE
	.align		4
.L_7:
        /*0024*/ 	.byte	0x04, 0x12
        /*0026*/ 	.short	(.L_9 - .L_8)
	.align		4
.L_8:
        /*0028*/ 	.word	index@(triton_poi_fused__native_batch_norm_legit_no_training_convolution_relu_threshold_backward_23)
        /*002c*/ 	.word	0x00000000
.L_9:


//--------------------- .nv.info.triton_poi_fused__native_batch_norm_legit_no_training_convolution_relu_threshold_backward_23 --------------------------
	.section	.nv.info.triton_poi_fused__native_batch_norm_legit_no_training_convolution_relu_threshold_backward_23,"",@"SHT_CUDA_INFO"
	.sectionflags	@""
	.align	4


	//----- nvinfo : EIATTR_CUDA_API_VERSION
	.align		4
        /*0000*/ 	.byte	0x04, 0x37
        /*0002*/ 	.short	(.L_11 - .L_10)
.L_10:
        /*0004*/ 	.word	0x0000007c


	//----- nvinfo : EIATTR_KPARAM_INFO
	.align		4
.L_11:
        /*0008*/ 	.byte	0x04, 0x17
        /*000a*/ 	.short	(.L_13 - .L_12)
.L_12:
        /*000c*/ 	.word	0x00000000
        /*0010*/ 	.short	0x0008
        /*0012*/ 	.short	0x0040
        /*0014*/ 	.byte	0x00, 0xf0, 0x11, 0x00


	//----- nvinfo : EIATTR_KPARAM_INFO
	.align		4
.L_13:
        /*0018*/ 	.byte	0x04, 0x17
        /*001a*/ 	.short	(.L_15 - .L_14)
.L_14:
        /*001c*/ 	.word	0x00000000
        /*0020*/ 	.short	0x0007
        /*0022*/ 	.short	0x0038
        /*0024*/ 	.byte	0x00, 0xf4, 0x21, 0x00


	//----- nvinfo : EIATTR_KPARAM_INFO
	.align		4
.L_15:
        /*0028*/ 	.byte	0x04, 0x17
        /*002a*/ 	.short	(.L_17 - .L_16)
.L_16:
        /*002c*/ 	.word	0x00000000
        /*0030*/ 	.short	0x0006
        /*0032*/ 	.short	0x0030
        /*0034*/ 	.byte	0x00, 0xf4, 0x21, 0x00


	//----- nvinfo : EIATTR_KPARAM_INFO
	.align		4
.L_17:
        /*0038*/ 	.byte	0x04, 0x17
        /*003a*/ 	.short	(.L_19 - .L_18)
.L_18:
        /*003c*/ 	.word	0x00000000
        /*0040*/ 	.short	0x0005
        /*0042*/ 	.short	0x0028
        /*0044*/ 	.byte	0x00, 0xf4, 0x21, 0x00


	//----- nvinfo : EIATTR_KPARAM_INFO
	.align		4
.L_19:
        /*0048*/ 	.byte	0x04, 0x17
        /*004a*/ 	.short	(.L_21 - .L_20)
.L_20:
        /*004c*/ 	.word	0x00000000
        /*0050*/ 	.short	0x0004
        /*0052*/ 	.short	0x0020
        /*0054*/ 	.byte	0x00, 0xf4, 0x21, 0x00


	//----- nvinfo : EIATTR_KPARAM_INFO
	.align		4
.L_21:
        /*0058*/ 	.byte	0x04, 0x17
        /*005a*/ 	.short	(.L_23 - .L_22)
.L_22:
        /*005c*/ 	.word	0x00000000
        /*0060*/ 	.short	0x0003
        /*0062*/ 	.short	0x0018
        /*0064*/ 	.byte	0x00, 0xf4, 0x21, 0x00


	//----- nvinfo : EIATTR_KPARAM_INFO
	.align		4
.L_23:
        /*0068*/ 	.byte	0x04, 0x17
        /*006a*/ 	.short	(.L_25 - .L_24)
.L_24:
        /*006c*/ 	.word	0x00000000
        /*0070*/ 	.short	0x0002
        /*0072*/ 	.short	0x0010
        /*0074*/ 	.byte	0x00, 0xf4, 0x21, 0x00


	//----- nvinfo : EIATTR_KPARAM_INFO
	.align		4
.L_25:
        /*0078*/ 	.byte	0x04, 0x17
        /*007a*/ 	.short	(.L_27 - .L_26)
.L_26:
        /*007c*/ 	.word	0x00000000
        /*0080*/ 	.short	0x0001
        /*0082*/ 	.short	0x0008
        /*0084*/ 	.byte	0x00, 0xf4, 0x21, 0x00


	//----- nvinfo : EIATTR_KPARAM_INFO
	.align		4
.L_27:
        /*0088*/ 	.byte	0x04, 0x17
        /*008a*/ 	.short	(.L_29 - .L_28)
.L_28:
        /*008c*/ 	.word	0x00000000
        /*0090*/ 	.short	0x0000
        /*0092*/ 	.short	0x0000
        /*0094*/ 	.byte	0x00, 0xf4, 0x21, 0x00


	//----- nvinfo : EIATTR_SPARSE_MMA_MASK
	.align		4
.L_29:
        /*0098*/ 	.byte	0x03, 0x50
        /*009a*/ 	.short	0x0000


	//----- nvinfo : EIATTR_MAXREG_COUNT
	.align		4
        /*009c*/ 	.byte	0x03, 0x1b
        /*009e*/ 	.short	0x00ff


	//----- nvinfo : EIATTR_EXIT_INSTR_OFFSETS
	.align		4
        /*00a0*/ 	.byte	0x04, 0x1c
        /*00a2*/ 	.short	(.L_31 - .L_30)


	//   ....[0]....
.L_30:
        /*00a4*/ 	.word	0x00000450


	//----- nvinfo : EIATTR_REQNTID
	.align		4
.L_31:
        /*00a8*/ 	.byte	0x04, 0x10
        /*00aa*/ 	.short	(.L_33 - .L_32)
.L_32:
        /*00ac*/ 	.word	0x00000100
        /*00b0*/ 	.word	0x00000001
        /*00b4*/ 	.word	0x00000001


	//----- nvinfo : EIATTR_CBANK_PARAM_SIZE
	.align		4
.L_33:
        /*00b8*/ 	.byte	0x03, 0x19
        /*00ba*/ 	.short	0x0044


	//----- nvinfo : EIATTR_PARAM_CBANK
	.align		4
        /*00bc*/ 	.byte	0x04, 0x0a
        /*00be*/ 	.short	(.L_35 - .L_34)
	.align		4
.L_34:
        /*00c0*/ 	.word	index@(.nv.constant0.triton_poi_fused__native_batch_norm_legit_no_training_convolution_relu_threshold_backward_23)
        /*00c4*/ 	.short	0x0210
        /*00c6*/ 	.short	0x0044


	//----- nvinfo : EIATTR_SW_WAR
	.align		4
.L_35:
        /*00c8*/ 	.byte	0x04, 0x36
        /*00ca*/ 	.short	(.L_37 - .L_36)
.L_36:
        /*00cc*/ 	.word	0x00000008
.L_37:


//--------------------- .nv.callgraph             --------------------------
	.section	.nv.callgraph,"",@"SHT_CUDA_CALLGRAPH"
	.align	4
	.sectionentsize	8
	.align		4
        /*0000*/ 	.word	0x00000000
	.align		4
        /*0004*/ 	.word	0xffffffff
	.align		4
        /*0008*/ 	.word	0x00000000
	.align		4
        /*000c*/ 	.word	0xfffffffe
	.align		4
        /*0010*/ 	.word	0x00000000
	.align		4
        /*0014*/ 	.word	0xfffffffd
	.align		4
        /*0018*/ 	.word	0x00000000
	.align		4
        /*001c*/ 	.word	0xfffffffc


//--------------------- .nv.constant4             --------------------------
	.section	.nv.constant4,"a",@progbits
	.align	8
	.align		8
.nv.constant4:
        /*0000*/ 	.dword	_$_str
	.align		8
        /*0008*/ 	.dword	_$_str_$_2


//--------------------- .text.triton_poi_fused__native_batch_norm_legit_no_training_convolution_relu_threshold_backward_23 --------------------------
	.section	.text.triton_poi_fused__native_batch_norm_legit_no_training_convolution_relu_threshold_backward_23,"ax",@progbits
	.align	128
        .global         triton_poi_fused__native_batch_norm_legit_no_training_convolution_relu_threshold_backward_23
        .type           triton_poi_fused__native_batch_norm_legit_no_training_convolution_relu_threshold_backward_23,@function
        .size           triton_poi_fused__native_batch_norm_legit_no_training_convolution_relu_threshold_backward_23,(.L_x_1 - triton_poi_fused__native_batch_norm_legit_no_training_convolution_relu_threshold_backward_23)
        .other          triton_poi_fused__native_batch_norm_legit_no_training_convolution_relu_threshold_backward_23,@"STO_CUDA_ENTRY STV_DEFAULT"
triton_poi_fused__native_batch_norm_legit_no_training_convolution_relu_threshold_backward_23:
.text.triton_poi_fused__native_batch_norm_legit_no_training_convolution_relu_threshold_backward_23:
[----:B------:R-:W-:Y:S01]  /*0000*/  LDC R1, c[0x0][0x28] ;  /* 0x00000a00ff017b82 */ /* 0x000fe20000000800 */
[----:B------:R-:W1:Y:S07]  /*0010*/  S2R R0, SR_TID.X ;  /* 0x0000000000007919 */ /* 0x000e6e0000002100 */
[----:B------:R-:W2:Y:S01]  /*0020*/  LDC.64 R12, c[0x0][0x228] ;  /* 0x00008a00ff0c7b82 */ /* 0x000ea20000000a00 */
[----:B------:R-:W-:Y:S01]  /*0030*/  ULDC.64 UR4, c[0x0][0x208] ;  /* 0x0000820000047ab9 */ /* 0x000fe20000000a00 */
[----:B------:R-:W-:Y:S01]  /*0040*/  ULDC.64 UR6, c[0x0][0x248] ;  /* 0x0000920000067ab9 */ /* 0x000fe20000000a00 */
[----:B------:R-:W3:Y:S05]  /*0050*/  S2R R5, SR_CTAID.X ;  /* 0x0000000000057919 */ /* 0x000eea0000002500 */
[----:B------:R-:W4:Y:S08]  /*0060*/  LDC.64 R8, c[0x0][0x218] ;  /* 0x00008600ff087b82 */ /* 0x000f300000000a00 */
[----:B------:R-:W5:Y:S08]  /*0070*/  LDC.64 R10, c[0x0][0x220] ;  /* 0x00008800ff0a7b82 */ /* 0x000f700000000a00 */
[----:B------:R-:W2:Y:S01]  /*0080*/  LDC.64 R14, c[0x0][0x230] ;  /* 0x00008c00ff0e7b82 */ /* 0x000ea20000000a00 */
[----:B-1----:R-:W-:-:S02]  /*0090*/  SHF.L.U32 R0, R0, 0x1, RZ ;  /* 0x0000000100007819 */ /* 0x002fc400000006ff */
[----:B---3--:R-:W-:Y:S02]  /*00a0*/  SHF.R.S32.HI R3, RZ, 0x16, R5 ;  /* 0x00000016ff037819 */ /* 0x008fe40000011405 */
[----:B------:R-:W-:Y:S02]  /*00b0*/  LOP3.LUT R0, R0, 0x1fe, RZ, 0xc0, !PT ;  /* 0x000001fe00007812 */ /* 0x000fe400078ec0ff */
[----:B------:R-:W-:Y:S02]  /*00c0*/  SGXT R3, R3, 0x1 ;  /* 0x000000010303781a */ /* 0x000fe40000000200 */
[----:B------:R-:W-:-:S04]  /*00d0*/  LEA R0, R5, R0, 0x9 ;  /* 0x0000000005007211 */ /* 0x000fc800078e48ff */
[----:B------:R-:W-:-:S04]  /*00e0*/  LEA.HI R3, R3, R0, RZ, 0xc ;  /* 0x0000000003037211 */ /* 0x000fc800078f60ff */
[----:B------:R-:W-:-:S05]  /*00f0*/  SHF.R.S32.HI R3, RZ, 0xc, R3 ;  /* 0x0000000cff037819 */ /* 0x000fca0000011403 */
[----:B------:R-:W-:-:S05]  /*0100*/  IMAD.HI R2, R3, 0x30c30c31, RZ ;  /* 0x30c30c3103027827 */ /* 0x000fca00078e02ff */
[----:B------:R-:W-:-:S04]  /*0110*/  SHF.R.U32.HI R5, RZ, 0x1f, R2 ;  /* 0x0000001fff057819 */ /* 0x000fc80000011602 */
[----:B------:R-:W-:Y:S02]  /*0120*/  LEA.HI.SX32 R2, R2, R5, 0x1e ;  /* 0x0000000502027211 */ /* 0x000fe400078ff2ff */
[----:B------:R-:W1:Y:S03]  /*0130*/  LDC.64 R4, c[0x0][0x238] ;  /* 0x00008e00ff047b82 */ /* 0x000e660000000a00 */
[----:B------:R-:W-:-:S04]  /*0140*/  IMAD R17, R2, -0x15, R3 ;  /* 0xffffffeb02117824 */ /* 0x000fc800078e0203 */
[C---:B--2---:R-:W-:Y:S01]  /*0150*/  IMAD.WIDE R12, R17.reuse, 0x4, R12 ;  /* 0x00000004110c7825 */ /* 0x044fe200078e020c */
[----:B------:R-:W2:Y:S04]  /*0160*/  LDC.64 R2, c[0x0][0x210] ;  /* 0x00008400ff027b82 */ /* 0x000ea80000000a00 */
[----:B------:R3:W3:Y:S01]  /*0170*/  LDG.E.EL R16, desc[UR4][R12.64] ;  /* 0x000000040c107981 */ /* 0x0006e2000c2e1900 */
[----:B----4-:R-:W-:-:S04]  /*0180*/  IMAD.WIDE R8, R17, 0x4, R8 ;  /* 0x0000000411087825 */ /* 0x010fc800078e0208 */
[----:B-----5:R-:W-:Y:S02]  /*0190*/  IMAD.WIDE R10, R17, 0x4, R10 ;  /* 0x00000004110a7825 */ /* 0x020fe400078e020a */
[----:B------:R4:W5:Y:S04]  /*01a0*/  LDG.E.EL R8, desc[UR4][R8.64] ;  /* 0x0000000408087981 */ /* 0x000968000c2e1900 */
[----:B------:R-:W5:Y:S01]  /*01b0*/  LDG.E.EL R10, desc[UR4][R10.64] ;  /* 0x000000040a0a7981 */ /* 0x000f62000c2e1900 */
[----:B--2---:R-:W-:-:S05]  /*01c0*/  IMAD.WIDE R2, R0, 0x4, R2 ;  /* 0x0000000400027825 */ /* 0x004fca00078e0202 */
[----:B------:R-:W5:Y:S01]  /*01d0*/  LDG.E.64 R6, desc[UR4][R2.64] ;  /* 0x0000000402067981 */ /* 0x000f62000c1e1b00 */
[----:B0--3--:R-:W-:-:S04]  /*01e0*/  IMAD.WIDE R12, R17, 0x4, R14 ;  /* 0x00000004110c7825 */ /* 0x009fc800078e020e */
[----:B-1----:R-:W-:Y:S02]  /*01f0*/  IMAD.WIDE R4, R17, 0x4, R4 ;  /* 0x0000000411047825 */ /* 0x002fe400078e0204 */
[----:B------:R-:W2:Y:S04]  /*0200*/  LDG.E.EL R12, desc[UR4][R12.64] ;  /* 0x000000040c0c7981 */ /* 0x000ea8000c2e1900 */
[----:B------:R0:W2:Y:S01]  /*0210*/  LDG.E.EL R15, desc[UR4][R4.64] ;  /* 0x00000004040f7981 */ /* 0x0000a2000c2e1900 */
[----:B----4-:R-:W-:Y:S01]  /*0220*/  HFMA2.MMA R9, -RZ, RZ, 1.625, 0 ;  /* 0x3e800000ff097435 */ /* 0x010fe200000001ff */
[----:B------:R-:W-:-:S04]  /*0230*/  FADD R16, R16, 9.9999997473787516356e-06 ;  /* 0x3727c5ac10107421 */ /* 0x000fc80000000000 */
[----:B------:R-:W1:Y:S02]  /*0240*/  MUFU.SQRT R14, R16 ;  /* 0x00000010000e7308 */ /* 0x000e640000002000 */
[C---:B-1----:R-:W-:Y:S02]  /*0250*/  FSETP.GT.AND P0, PT, R14.reuse, 8.50705917302346158658e+37, PT ;  /* 0x7e8000000e00780b */ /* 0x042fe40003f04000 */
[----:B------:R-:W-:-:S11]  /*0260*/  FSETP.GEU.AND P1, PT, R14, 1.175494350822287508e-38, PT ;  /* 0x008000000e00780b */ /* 0x000fd60003f2e000 */
[----:B------:R-:W-:-:S04]  /*0270*/  @P0 FMUL R14, R14, 0.25 ;  /* 0x3e8000000e0e0820 */ /* 0x000fc80000400000 */
[----:B------:R-:W-:-:S06]  /*0280*/  @!P1 FMUL R14, R14, 16777216 ;  /* 0x4b8000000e0e9820 */ /* 0x000fcc0000400000 */
[----:B------:R-:W1:Y:S01]  /*0290*/  MUFU.RCP R14, R14 ;  /* 0x0000000e000e7308 */ /* 0x000e620000001000 */
[----:B------:R-:W-:Y:S01]  /*02a0*/  FSEL R9, R9, 1, P0 ;  /* 0x3f80000009097808 */ /* 0x000fe20000000000 */
[--C-:B-----5:R-:W-:Y:S01]  /*02b0*/  FADD R7, R7, R8.reuse ;  /* 0x0000000807077221 */ /* 0x120fe20000000000 */
[----:B------:R-:W-:-:S03]  /*02c0*/  FADD R6, R6, R8 ;  /* 0x0000000806067221 */ /* 0x000fc60000000000 */
[----:B------:R-:W-:Y:S01]  /*02d0*/  @!P1 FMUL R9, R9, 16777216 ;  /* 0x4b80000009099820 */ /* 0x000fe20000400000 */
[C---:B0-----:R-:W-:Y:S01]  /*02e0*/  FADD R4, -R10.reuse, R7 ;  /* 0x000000070a047221 */ /* 0x041fe20000000100 */
[----:B------:R-:W-:Y:S02]  /*02f0*/  FADD R10, -R10, R6 ;  /* 0x000000060a0a7221 */ /* 0x000fe40000000100 */
[----:B-1----:R-:W-:-:S04]  /*0300*/  FMUL R9, R14, R9 ;  /* 0x000000090e097220 */ /* 0x002fc80000400000 */
[C---:B------:R-:W-:Y:S01]  /*0310*/  FMUL R8, R9.reuse, R4 ;  /* 0x0000000409087220 */ /* 0x040fe20000400000 */
[----:B------:R-:W-:Y:S01]  /*0320*/  FMUL R10, R9, R10 ;  /* 0x0000000a090a7220 */ /* 0x000fe20000400000 */
[----:B------:R-:W0:Y:S02]  /*0330*/  LDC.64 R4, c[0x0][0x240] ;  /* 0x00009000ff047b82 */ /* 0x000e240000000a00 */
[C-C-:B--2---:R-:W-:Y:S01]  /*0340*/  FFMA R8, R12.reuse, R8, R15.reuse ;  /* 0x000000080c087223 */ /* 0x144fe2000000000f */
[----:B------:R-:W-:-:S04]  /*0350*/  FFMA R10, R12, R10, R15 ;  /* 0x0000000a0c0a7223 */ /* 0x000fc8000000000f */
[----:B------:R-:W-:Y:S02]  /*0360*/  FSETP.GEU.AND P0, PT, R8, RZ, PT ;  /* 0x000000ff0800720b */ /* 0x000fe40003f0e000 */
[----:B------:R-:W-:Y:S02]  /*0370*/  FSETP.GEU.AND P1, PT, R10, RZ, PT ;  /* 0x000000ff0a00720b */ /* 0x000fe40003f2e000 */
[----:B------:R-:W-:Y:S02]  /*0380*/  FSEL R11, R8, RZ, P0 ;  /* 0x000000ff080b7208 */ /* 0x000fe40000000000 */
[----:B------:R-:W-:Y:S02]  /*0390*/  FSEL R10, R10, RZ, P1 ;  /* 0x000000ff0a0a7208 */ /* 0x000fe40000800000 */
[----:B------:R-:W-:Y:S02]  /*03a0*/  FSETP.GTU.AND P0, PT, R11, RZ, PT ;  /* 0x000000ff0b00720b */ /* 0x000fe40003f0c000 */
[----:B------:R-:W-:-:S02]  /*03b0*/  FSETP.GTU.AND P1, PT, R10, RZ, PT ;  /* 0x000000ff0a00720b */ /* 0x000fc40003f2c000 */
[----:B------:R-:W-:Y:S02]  /*03c0*/  IADD3 R8, P2, R0, UR6, RZ ;  /* 0x0000000600087c10 */ /* 0x000fe4000ff5e0ff */
[----:B------:R-:W-:Y:S02]  /*03d0*/  SEL R12, RZ, 0x1, P1 ;  /* 0x00000001ff0c7807 */ /* 0x000fe40000800000 */
[----:B------:R-:W-:Y:S01]  /*03e0*/  SEL R13, RZ, 0x100, P0 ;  /* 0x00000100ff0d7807 */ /* 0x000fe20000000000 */
[C---:B0-----:R-:W-:Y:S01]  /*03f0*/  IMAD.WIDE R4, R0.reuse, 0x4, R4 ;  /* 0x0000000400047825 */ /* 0x041fe200078e0204 */
[----:B------:R-:W-:Y:S02]  /*0400*/  LEA.HI.X.SX32 R9, R0, UR7, 0x1, P2 ;  /* 0x0000000700097c11 */ /* 0x000fe400090f0eff */
[----:B------:R-:W-:Y:S01]  /*0410*/  IADD3 R13, R12, R13, RZ ;  /* 0x0000000d0c0d7210 */ /* 0x000fe20007ffe0ff */
[----:B------:R-:W-:Y:S04]  /*0420*/  STG.E.64 desc[UR4][R2.64], R6 ;  /* 0x0000000602007986 */ /* 0x000fe8000c101b04 */
[----:B------:R-:W-:Y:S04]  /*0430*/  STG.E.64 desc[UR4][R4.64], R10 ;  /* 0x0000000a04007986 */ /* 0x000fe8000c101b04 */
[----:B------:R-:W-:Y:S01]  /*0440*/  STG.E.U16 desc[UR4][R8.64], R13 ;  /* 0x0000000d08007986 */ /* 0x000fe2000c101504 */
[----:B------:R-:W-:Y:S05]  /*0450*/  EXIT ;  /* 0x000000000000794d */ /* 0x000fea0003800000 */
.L_x_0:
[----:B------:R-:W-:-:S00]  /*0460*/  BRA `(.L_x_0) ;  /* 0xfffffffc00fc7947 */ /* 0x000fc0000383ffff */
[----:B------:R-:W-:-:S00]  /*0470*/  NOP ;  /* 0x0000000000007918 */ /* 0x000fc00000000000 */
        /* <DEDUP_REMOVED lines=8> */
.L_x_1:


//--------------------- .nv.global.init           --------------------------
	.section	.nv.global.init,"aw",@progbits
.nv.global.init:
	.type		_$_str,@object
	.size		_$_str,(_$_str_$_2 - _$_str)
_$_str:
        /*0000*/ 	.byte	0x5f, 0x5f, 0x43, 0x55, 0x44, 0x41, 0x5f, 0x46, 0x54, 0x5a, 0x00
	.type		_$_str_$_2,@object
	.size		_$_str_$_2,(.L_1 - _$_str_$_2)
_$_str_$_2:
        /*000b*/ 	.byte	0x5f, 0x5f, 0x43, 0x55, 0x44, 0x41, 0x5f, 0x50, 0x52, 0x45, 0x43, 0x5f, 0x53, 0x51, 0x52, 0x54
        /*001b*/ 	.byte	0x00
.L_1:


//--------------------- .nv.constant0.triton_poi_fused__native_batch_norm_legit_no_training_convolution_relu_threshold_backward_23 --------------------------
	.section	.nv.constant0.triton_poi_fused__native_batch_norm_legit_no_training_convolution_relu_threshold_backward_23,"a",@progbits
	.sectionflags	@""
	.align	4
.nv.constant0.triton_poi_fused__native_batch_norm_legit_no_training_convolution_relu_threshold_backward_23:
	.zero		596
